//
// Generated by NVIDIA NVVM Compiler
//
// Compiler Build ID: CL-36424714
// Cuda compilation tools, release 13.0, V13.0.88
// Based on NVVM 20.0.0
//

.version 9.0
.target sm_100
.address_size 64

	// .globl	_Z15transformKernelPcS_i

.visible .entry _Z15transformKernelPcS_i(
	.param .u64 .ptr .align 1 _Z15transformKernelPcS_i_param_0,
	.param .u64 .ptr .align 1 _Z15transformKernelPcS_i_param_1,
	.param .u32 _Z15transformKernelPcS_i_param_2
)
{
	.reg .pred 	%p<5>;
	.reg .b16 	%rs<4>;
	.reg .b32 	%r<8>;
	.reg .b64 	%rd<18>;

	ld.param.u64 	%rd3, [_Z15transformKernelPcS_i_param_0];
	ld.param.u64 	%rd4, [_Z15transformKernelPcS_i_param_1];
	ld.param.u32 	%r3, [_Z15transformKernelPcS_i_param_2];
	cvta.to.global.u64 	%rd1, %rd4;
	cvta.to.global.u64 	%rd2, %rd3;
	mov.u32 	%r1, %tid.x;
	setp.ge.s32 	%p1, %r1, %r3;
	@%p1 bra 	$L__BB0_2;
	cvt.u64.u32 	%rd15, %r1;
	add.s64 	%rd16, %rd2, %rd15;
	ld.global.u8 	%rs3, [%rd16];
	add.s64 	%rd17, %rd1, %rd15;
	st.global.u8 	[%rd17], %rs3;
	bra.uni 	$L__BB0_6;
$L__BB0_2:
	shl.b32 	%r2, %r3, 1;
	setp.ge.s32 	%p2, %r1, %r2;
	@%p2 bra 	$L__BB0_4;
	sub.s32 	%r7, %r1, %r3;
	cvt.s64.s32 	%rd11, %r7;
	add.s64 	%rd12, %rd2, %rd11;
	ld.global.u8 	%rs2, [%rd12];
	cvt.u64.u32 	%rd13, %r1;
	add.s64 	%rd14, %rd1, %rd13;
	st.global.u8 	[%rd14], %rs2;
	bra.uni 	$L__BB0_6;
$L__BB0_4:
	mad.lo.s32 	%r4, %r3, 3, -1;
	setp.ge.s32 	%p3, %r1, %r4;
	@%p3 bra 	$L__BB0_6;
	sub.s32 	%r5, %r1, %r2;
	setp.gt.s32 	%p4, %r5, 0;
	cvt.s64.s32 	%rd5, %r5;
	add.s32 	%r6, %r5, 1;
	cvt.u64.u32 	%rd6, %r6;
	selp.b64 	%rd7, %rd6, %rd5, %p4;
	add.s64 	%rd8, %rd2, %rd7;
	ld.global.u8 	%rs1, [%rd8];
	cvt.u64.u32 	%rd9, %r1;
	add.s64 	%rd10, %rd1, %rd9;
	st.global.u8 	[%rd10], %rs1;
$L__BB0_6:
	ret;

}


// ===== COMPILED SASS (sm_100) =====

	.target	sm_100

	.elftype	@"ET_EXEC"


//--------------------- .note.nv.tkinfo           --------------------------
	.section	.note.nv.tkinfo,"",@"SHT_NOTE"
	.sectionflags	@"SHF_NOTE_NV_TKINFO"
	.tkinfo
        /*0018*/ 	.word	0x00000002
        /*0030*/ 	.string	""
        /*0030*/ 	.string	"ptxas"
        /*0030*/ 	.string	"Cuda compilation tools, release 13.0, V13.0.88"
        /*0030*/ 	.string	"Build cuda_13.0.r13.0/compiler.36424714_0"
        /*0030*/ 	.string	"-arch sm_100 -m 64 "



//--------------------- .note.nv.cuinfo           --------------------------
	.section	.note.nv.cuinfo,"",@"SHT_NOTE"
	.sectionflags	@"SHF_NOTE_NV_CUINFO"
        /*0018*/ 	.short	0x0002
        /*001a*/ 	.short	0x0064
        /*001c*/ 	.short	0x0082
	.zero		2


//--------------------- .nv.info                  --------------------------
	.section	.nv.info,"",@"SHT_CUDA_INFO"
	.align	4


	//----- nvinfo : EIATTR_REGCOUNT
	.align		4
        /*0000*/ 	.byte	0x04, 0x2f
        /*0002*/ 	.short	(.L_1 - .L_0)
	.align		4
.L_0:
        /*0004*/ 	.word	index@(_Z15transformKernelPcS_i)
        /*0008*/ 	.word	0x00000008


	//----- nvinfo : EIATTR_FRAME_SIZE
	.align		4
.L_1:
        /*000c*/ 	.byte	0x04, 0x11
        /*000e*/ 	.short	(.L_3 - .L_2)
	.align		4
.L_2:
        /*0010*/ 	.word	index@(_Z15transformKernelPcS_i)
        /*0014*/ 	.word	0x00000000


	//----- nvinfo : EIATTR_MIN_STACK_SIZE
	.align		4
.L_3:
        /*0018*/ 	.byte	0x04, 0x12
        /*001a*/ 	.short	(.L_5 - .L_4)
	.align		4
.L_4:
        /*001c*/ 	.word	index@(_Z15transformKernelPcS_i)
        /*0020*/ 	.word	0x00000000
.L_5:


//--------------------- .nv.compat                --------------------------
	.section	.nv.compat,"",@"SHT_CUDA_COMPAT_INFO"
	.align	4
        /*0000*/ 	.byte	0x02, 0x09, 0x00, 0x00, 0x02, 0x02, 0x01, 0x00, 0x02, 0x05, 0x05, 0x00, 0x03, 0x07, 0x01, 0x01
        /*0010*/ 	.byte	0x02, 0x03, 0x00, 0x00, 0x02, 0x06, 0x01, 0x00, 0x04, 0x0b, 0x08, 0x00, 0x09, 0x00, 0x00, 0x00
        /*0020*/ 	.byte	0x00, 0x00, 0x00, 0x00


//--------------------- .nv.info._Z15transformKernelPcS_i --------------------------
	.section	.nv.info._Z15transformKernelPcS_i,"",@"SHT_CUDA_INFO"
	.sectionflags	@""
	.align	4


	//----- nvinfo : EIATTR_CUDA_API_VERSION
	.align		4
        /*0000*/ 	.byte	0x04, 0x37
        /*0002*/ 	.short	(.L_7 - .L_6)
.L_6:
        /*0004*/ 	.word	0x00000082


	//----- nvinfo : EIATTR_KPARAM_INFO
	.align		4
.L_7:
        /*0008*/ 	.byte	0x04, 0x17
        /*000a*/ 	.short	(.L_9 - .L_8)
.L_8:
        /*000c*/ 	.word	0x00000000
        /*0010*/ 	.short	0x0002
        /*0012*/ 	.short	0x0010
        /*0014*/ 	.byte	0x00, 0xf0, 0x11, 0x00


	//----- nvinfo : EIATTR_KPARAM_INFO
	.align		4
.L_9:
        /*0018*/ 	.byte	0x04, 0x17
        /*001a*/ 	.short	(.L_11 - .L_10)
.L_10:
        /*001c*/ 	.word	0x00000000
        /*0020*/ 	.short	0x0001
        /*0022*/ 	.short	0x0008
        /*0024*/ 	.byte	0x00, 0xf5, 0x21, 0x00


	//----- nvinfo : EIATTR_KPARAM_INFO
	.align		4
.L_11:
        /*0028*/ 	.byte	0x04, 0x17
        /*002a*/ 	.short	(.L_13 - .L_12)
.L_12:
        /*002c*/ 	.word	0x00000000
        /*0030*/ 	.short	0x0000
        /*0032*/ 	.short	0x0000
        /*0034*/ 	.byte	0x00, 0xf5, 0x21, 0x00


	//----- nvinfo : EIATTR_SPARSE_MMA_MASK
	.align		4
.L_13:
        /*0038*/ 	.byte	0x03, 0x50
        /*003a*/ 	.short	0x0000


	//----- nvinfo : EIATTR_MAXREG_COUNT
	.align		4
        /*003c*/ 	.byte	0x03, 0x1b
        /*003e*/ 	.short	0x00ff


	//----- nvinfo : EIATTR_MERCURY_ISA_VERSION
	.align		4
        /*0040*/ 	.byte	0x03, 0x5f
        /*0042*/ 	.short	0x0101


	//----- nvinfo : EIATTR_VRC_CTA_INIT_COUNT
	.align		4
        /*0044*/ 	.byte	0x02, 0x4a
	.zero		1
	.zero		1


	//----- nvinfo : EIATTR_EXIT_INSTR_OFFSETS
	.align		4
        /*0048*/ 	.byte	0x04, 0x1c
        /*004a*/ 	.short	(.L_15 - .L_14)


	//   ....[0]....
.L_14:
        /*004c*/ 	.word	0x000000d0


	//   ....[1]....
        /*0050*/ 	.word	0x00000190


	//   ....[2]....
        /*0054*/ 	.word	0x000001d0


	//   ....[3]....
        /*0058*/ 	.word	0x000002a0


	//----- nvinfo : EIATTR_CRS_STACK_SIZE
	.align		4
.L_15:
        /*005c*/ 	.byte	0x04, 0x1e
        /*005e*/ 	.short	(.L_17 - .L_16)
.L_16:
        /*0060*/ 	.word	0x00000000


	//----- nvinfo : EIATTR_CBANK_PARAM_SIZE
	.align		4
.L_17:
        /*0064*/ 	.byte	0x03, 0x19
        /*0066*/ 	.short	0x0014


	//----- nvinfo : EIATTR_PARAM_CBANK
	.align		4
        /*0068*/ 	.byte	0x04, 0x0a
        /*006a*/ 	.short	(.L_19 - .L_18)
	.align		4
.L_18:
        /*006c*/ 	.word	index@(.nv.constant0._Z15transformKernelPcS_i)
        /*0070*/ 	.short	0x0380
        /*0072*/ 	.short	0x0014


	//----- nvinfo : EIATTR_SW_WAR
	.align		4
.L_19:
        /*0074*/ 	.byte	0x04, 0x36
        /*0076*/ 	.short	(.L_21 - .L_20)
.L_20:
        /*0078*/ 	.word	0x00000008
.L_21:


//--------------------- .nv.callgraph             --------------------------
	.section	.nv.callgraph,"",@"SHT_CUDA_CALLGRAPH"
	.align	4
	.sectionentsize	8
	.align		4
        /*0000*/ 	.word	0x00000000
	.align		4
        /*0004*/ 	.word	0xffffffff
	.align		4
        /*0008*/ 	.word	0x00000000
	.align		4
        /*000c*/ 	.word	0xfffffffe
	.align		4
        /*0010*/ 	.word	0x00000000
	.align		4
        /*0014*/ 	.word	0xfffffffd
	.align		4
        /*0018*/ 	.word	0x00000000
	.align		4
        /*001c*/ 	.word	0xfffffffc


//--------------------- .text._Z15transformKernelPcS_i --------------------------
	.section	.text._Z15transformKernelPcS_i,"ax",@progbits
	.align	128
        .global         _Z15transformKernelPcS_i
        .type           _Z15transformKernelPcS_i,@function
        .size           _Z15transformKernelPcS_i,(.L_x_3 - _Z15transformKernelPcS_i)
        .other          _Z15transformKernelPcS_i,@"STO_CUDA_ENTRY STV_DEFAULT"
_Z15transformKernelPcS_i:
.text._Z15transformKernelPcS_i:
[----:B------:R-:W-:Y:S01]  /*0000*/  LDC R1, c[0x0][0x37c] ;  /* 0x0000df00ff017b82 */ /* 0x000fe20000000800 */
[----:B------:R-:W0:Y:S07]  /*0010*/  S2R R5, SR_TID.X ;  /* 0x0000000000057919 */ /* 0x000e2e0000002100 */
[----:B------:R-:W0:Y:S01]  /*0020*/  LDC R2, c[0x0][0x390] ;  /* 0x0000e400ff027b82 */ /* 0x000e220000000800 */
[----:B------:R-:W1:Y:S01]  /*0030*/  LDCU.64 UR4, c[0x0][0x358] ;  /* 0x00006b00ff0477ac */ /* 0x000e620008000a00 */
[----:B0-----:R-:W-:-:S13]  /*0040*/  ISETP.GE.AND P0, PT, R5, R2, PT ;  /* 0x000000020500720c */ /* 0x001fda0003f06270 */
[----:B-1----:R-:W-:Y:S05]  /*0050*/  @P0 BRA `(.L_x_0) ;  /* 0x0000000000200947 */ /* 0x002fea0003800000 */
[----:B------:R-:W0:Y:S02]  /*0060*/  LDCU.128 UR8, c[0x0][0x380] ;  /* 0x00007000ff0877ac */ /* 0x000e240008000c00 */
[----:B0-----:R-:W-:-:S05]  /*0070*/  IADD3 R2, P0, PT, R5, UR8, RZ ;  /* 0x0000000805027c10 */ /* 0x001fca000ff1e0ff */
[----:B------:R-:W-:-:S06]  /*0080*/  IMAD.X R3, RZ, RZ, UR9, P0 ;  /* 0x00000009ff037e24 */ /* 0x000fcc00080e06ff */
[----:B------:R-:W2:Y:S01]  /*0090*/  LDG.E.U8 R3, desc[UR4][R2.64] ;  /* 0x0000000402037981 */ /* 0x000ea2000c1e1100 */
[----:B------:R-:W-:-:S05]  /*00a0*/  IADD3 R4, P0, PT, R5, UR10, RZ ;  /* 0x0000000a05047c10 */ /* 0x000fca000ff1e0ff */
[----:B------:R-:W-:-:S05]  /*00b0*/  IMAD.X R5, RZ, RZ, UR11, P0 ;  /* 0x0000000bff057e24 */ /* 0x000fca00080e06ff */
[----:B--2---:R-:W-:Y:S01]  /*00c0*/  STG.E.U8 desc[UR4][R4.64], R3 ;  /* 0x0000000304007986 */ /* 0x004fe2000c101104 */
[----:B------:R-:W-:Y:S05]  /*00d0*/  EXIT ;  /* 0x000000000000794d */ /* 0x000fea0003800000 */
.L_x_0:
[----:B------:R-:W-:-:S05]  /*00e0*/  IMAD.SHL.U32 R0, R2, 0x2, RZ ;  /* 0x0000000202007824 */ /* 0x000fca00078e00ff */
[----:B------:R-:W-:-:S13]  /*00f0*/  ISETP.GE.AND P0, PT, R5, R0, PT ;  /* 0x000000000500720c */ /* 0x000fda0003f06270 */
[----:B------:R-:W-:Y:S05]  /*0100*/  @P0 BRA `(.L_x_1) ;  /* 0x0000000000240947 */ /* 0x000fea0003800000 */
[----:B------:R-:W0:Y:S01]  /*0110*/  LDCU.128 UR8, c[0x0][0x380] ;  /* 0x00007000ff0877ac */ /* 0x000e220008000c00 */
[----:B------:R-:W-:-:S05]  /*0120*/  IMAD.IADD R0, R5, 0x1, -R2 ;  /* 0x0000000105007824 */ /* 0x000fca00078e0a02 */
[----:B0-----:R-:W-:-:S04]  /*0130*/  IADD3 R2, P0, PT, R0, UR8, RZ ;  /* 0x0000000800027c10 */ /* 0x001fc8000ff1e0ff */
[----:B------:R-:W-:-:S06]  /*0140*/  LEA.HI.X.SX32 R3, R0, UR9, 0x1, P0 ;  /* 0x0000000900037c11 */ /* 0x000fcc00080f0eff */
[----:B------:R-:W2:Y:S01]  /*0150*/  LDG.E.U8 R3, desc[UR4][R2.64] ;  /* 0x0000000402037981 */ /* 0x000ea2000c1e1100 */
[----:B------:R-:W-:-:S05]  /*0160*/  IADD3 R4, P0, PT, R5, UR10, RZ ;  /* 0x0000000a05047c10 */ /* 0x000fca000ff1e0ff */
[----:B------:R-:W-:-:S05]  /*0170*/  IMAD.X R5, RZ, RZ, UR11, P0 ;  /* 0x0000000bff057e24 */ /* 0x000fca00080e06ff */
[----:B--2---:R-:W-:Y:S01]  /*0180*/  STG.E.U8 desc[UR4][R4.64], R3 ;  /* 0x0000000304007986 */ /* 0x004fe2000c101104 */
[----:B------:R-:W-:Y:S05]  /*0190*/  EXIT ;  /* 0x000000000000794d */ /* 0x000fea0003800000 */
.L_x_1:
[----:B------:R-:W-:-:S04]  /*01a0*/  IMAD.MOV.U32 R3, RZ, RZ, 0x3 ;  /* 0x00000003ff037424 */ /* 0x000fc800078e00ff */
[----:B------:R-:W-:-:S05]  /*01b0*/  IMAD R2, R2, R3, -0x1 ;  /* 0xffffffff02027424 */ /* 0x000fca00078e0203 */
[----:B------:R-:W-:-:S13]  /*01c0*/  ISETP.GE.AND P0, PT, R5, R2, PT ;  /* 0x000000020500720c */ /* 0x000fda0003f06270 */
[----:B------:R-:W-:Y:S05]  /*01d0*/  @P0 EXIT ;  /* 0x000000000000094d */ /* 0x000fea0003800000 */
[----:B------:R-:W-:Y:S01]  /*01e0*/  IMAD.IADD R0, R5, 0x1, -R0 ;  /* 0x0000000105007824 */ /* 0x000fe200078e0a00 */
[----:B------:R-:W0:Y:S04]  /*01f0*/  LDCU.128 UR8, c[0x0][0x380] ;  /* 0x00007000ff0877ac */ /* 0x000e280008000c00 */
[----:B------:R-:W-:Y:S02]  /*0200*/  ISETP.GT.AND P0, PT, R0, RZ, PT ;  /* 0x000000ff0000720c */ /* 0x000fe40003f04270 */
[----:B------:R-:W-:-:S04]  /*0210*/  SHF.R.S32.HI R2, RZ, 0x1f, R0 ;  /* 0x0000001fff027819 */ /* 0x000fc80000011400 */
[----:B------:R-:W-:-:S07]  /*0220*/  SEL R3, R2, RZ, !P0 ;  /* 0x000000ff02037207 */ /* 0x000fce0004000000 */
[----:B------:R-:W-:-:S05]  /*0230*/  @P0 VIADD R0, R0, 0x1 ;  /* 0x0000000100000836 */ /* 0x000fca0000000000 */
[----:B0-----:R-:W-:-:S04]  /*0240*/  IADD3 R2, P0, PT, R0, UR8, RZ ;  /* 0x0000000800027c10 */ /* 0x001fc8000ff1e0ff */
[----:B------:R-:W-:-:S06]  /*0250*/  IADD3.X R3, PT, PT, R3, UR9, RZ, P0, !PT ;  /* 0x0000000903037c10 */ /* 0x000fcc00087fe4ff */
[----:B------:R-:W2:Y:S01]  /*0260*/  LDG.E.U8 R3, desc[UR4][R2.64] ;  /* 0x0000000402037981 */ /* 0x000ea2000c1e1100 */
[----:B------:R-:W-:-:S05]  /*0270*/  IADD3 R4, P0, PT, R5, UR10, RZ ;  /* 0x0000000a05047c10 */ /* 0x000fca000ff1e0ff */
[----:B------:R-:W-:-:S05]  /*0280*/  IMAD.X R5, RZ, RZ, UR11, P0 ;  /* 0x0000000bff057e24 */ /* 0x000fca00080e06ff */
[----:B--2---:R-:W-:Y:S01]  /*0290*/  STG.E.U8 desc[UR4][R4.64], R3 ;  /* 0x0000000304007986 */ /* 0x004fe2000c101104 */
[----:B------:R-:W-:Y:S05]  /*02a0*/  EXIT ;  /* 0x000000000000794d */ /* 0x000fea0003800000 */
.L_x_2:
[----:B------:R-:W-:-:S00]  /*02b0*/  BRA `(.L_x_2) ;  /* 0xfffffffc00fc7947 */ /* 0x000fc0000383ffff */
[----:B------:R-:W-:-:S00]  /*02c0*/  NOP ;  /* 0x0000000000007918 */ /* 0x000fc00000000000 */
        /* <DEDUP_REMOVED lines=11> */
.L_x_3:


//--------------------- .nv.shared.reserved.0     --------------------------
	.section	.nv.shared.reserved.0,"aw",@nobits
	.weak		__nv_reservedSMEM_offset_0_alias
	.size		__nv_reservedSMEM_offset_0_alias, 0, 64
	.other		__nv_reservedSMEM_offset_0_alias,@"STO_CUDA_RESERVED_SHARED STV_DEFAULT"
__nv_reservedSMEM_offset_0_alias:
	.zero		0
	.zero		64


//--------------------- .nv.constant0._Z15transformKernelPcS_i --------------------------
	.section	.nv.constant0._Z15transformKernelPcS_i,"a",@progbits
	.sectionflags	@""
	.align	4
.nv.constant0._Z15transformKernelPcS_i:
	.zero		916


//--------------------- SYMBOLS --------------------------

	.type		.nv.reservedSmem.offset0,@object
	.size		.nv.reservedSmem.offset0,0x4
